//
// Generated by NVIDIA NVVM Compiler
//
// Compiler Build ID: CL-36424714
// Cuda compilation tools, release 13.0, V13.0.88
// Based on NVVM 20.0.0
//

.version 9.0
.target sm_100
.address_size 64

	// .globl	_Z8dot_prodPfS_i
.extern .func  (.param .b32 func_retval0) vprintf
(
	.param .b64 vprintf_param_0,
	.param .b64 vprintf_param_1
)
;
.global .align 1 .b8 $str[9] = {100, 111, 116, 58, 32, 37, 102, 10};

.visible .entry _Z8dot_prodPfS_i(
	.param .u64 .ptr .align 1 _Z8dot_prodPfS_i_param_0,
	.param .u64 .ptr .align 1 _Z8dot_prodPfS_i_param_1,
	.param .u32 _Z8dot_prodPfS_i_param_2
)
{
	.local .align 8 .b8 	__local_depot0[8];
	.reg .b64 	%SP;
	.reg .b64 	%SPL;
	.reg .pred 	%p<11>;
	.reg .b32 	%r<30>;
	.reg .b32 	%f<169>;
	.reg .b64 	%rd<32>;
	.reg .b64 	%fd<63>;

	mov.u64 	%SPL, __local_depot0;
	cvta.local.u64 	%SP, %SPL;
	ld.param.u64 	%rd15, [_Z8dot_prodPfS_i_param_0];
	ld.param.u64 	%rd16, [_Z8dot_prodPfS_i_param_1];
	ld.param.u32 	%r16, [_Z8dot_prodPfS_i_param_2];
	cvta.to.global.u64 	%rd1, %rd16;
	cvta.to.global.u64 	%rd2, %rd15;
	setp.lt.s32 	%p1, %r16, 1;
	@%p1 bra 	$L__BB0_14;
	and.b32  	%r1, %r16, 15;
	setp.lt.u32 	%p2, %r16, 16;
	mov.b32 	%r27, 0;
	@%p2 bra 	$L__BB0_4;
	and.b32  	%r27, %r16, 2147483632;
	neg.s32 	%r25, %r27;
	add.s64 	%rd29, %rd2, 32;
	add.s64 	%rd28, %rd1, 32;
$L__BB0_3:
	.pragma "nounroll";
	ld.global.f32 	%f17, [%rd29+-32];
	ld.global.f32 	%f18, [%rd28+-32];
	mul.f32 	%f19, %f17, %f18;
	cvt.f64.f32 	%fd4, %f19;
	mul.f64 	%fd5, %fd4, 0d47D2CED32A16A1B1;
	cvt.rn.f32.f64 	%f20, %fd5;
	add.f32 	%f21, %f168, %f20;
	ld.global.f32 	%f22, [%rd29+-28];
	ld.global.f32 	%f23, [%rd28+-28];
	mul.f32 	%f24, %f22, %f23;
	cvt.f64.f32 	%fd6, %f24;
	mul.f64 	%fd7, %fd6, 0d47D2CED32A16A1B1;
	cvt.rn.f32.f64 	%f25, %fd7;
	add.f32 	%f26, %f21, %f25;
	ld.global.f32 	%f27, [%rd29+-24];
	ld.global.f32 	%f28, [%rd28+-24];
	mul.f32 	%f29, %f27, %f28;
	cvt.f64.f32 	%fd8, %f29;
	mul.f64 	%fd9, %fd8, 0d47D2CED32A16A1B1;
	cvt.rn.f32.f64 	%f30, %fd9;
	add.f32 	%f31, %f26, %f30;
	ld.global.f32 	%f32, [%rd29+-20];
	ld.global.f32 	%f33, [%rd28+-20];
	mul.f32 	%f34, %f32, %f33;
	cvt.f64.f32 	%fd10, %f34;
	mul.f64 	%fd11, %fd10, 0d47D2CED32A16A1B1;
	cvt.rn.f32.f64 	%f35, %fd11;
	add.f32 	%f36, %f31, %f35;
	ld.global.f32 	%f37, [%rd29+-16];
	ld.global.f32 	%f38, [%rd28+-16];
	mul.f32 	%f39, %f37, %f38;
	cvt.f64.f32 	%fd12, %f39;
	mul.f64 	%fd13, %fd12, 0d47D2CED32A16A1B1;
	cvt.rn.f32.f64 	%f40, %fd13;
	add.f32 	%f41, %f36, %f40;
	ld.global.f32 	%f42, [%rd29+-12];
	ld.global.f32 	%f43, [%rd28+-12];
	mul.f32 	%f44, %f42, %f43;
	cvt.f64.f32 	%fd14, %f44;
	mul.f64 	%fd15, %fd14, 0d47D2CED32A16A1B1;
	cvt.rn.f32.f64 	%f45, %fd15;
	add.f32 	%f46, %f41, %f45;
	ld.global.f32 	%f47, [%rd29+-8];
	ld.global.f32 	%f48, [%rd28+-8];
	mul.f32 	%f49, %f47, %f48;
	cvt.f64.f32 	%fd16, %f49;
	mul.f64 	%fd17, %fd16, 0d47D2CED32A16A1B1;
	cvt.rn.f32.f64 	%f50, %fd17;
	add.f32 	%f51, %f46, %f50;
	ld.global.f32 	%f52, [%rd29+-4];
	ld.global.f32 	%f53, [%rd28+-4];
	mul.f32 	%f54, %f52, %f53;
	cvt.f64.f32 	%fd18, %f54;
	mul.f64 	%fd19, %fd18, 0d47D2CED32A16A1B1;
	cvt.rn.f32.f64 	%f55, %fd19;
	add.f32 	%f56, %f51, %f55;
	ld.global.f32 	%f57, [%rd29];
	ld.global.f32 	%f58, [%rd28];
	mul.f32 	%f59, %f57, %f58;
	cvt.f64.f32 	%fd20, %f59;
	mul.f64 	%fd21, %fd20, 0d47D2CED32A16A1B1;
	cvt.rn.f32.f64 	%f60, %fd21;
	add.f32 	%f61, %f56, %f60;
	ld.global.f32 	%f62, [%rd29+4];
	ld.global.f32 	%f63, [%rd28+4];
	mul.f32 	%f64, %f62, %f63;
	cvt.f64.f32 	%fd22, %f64;
	mul.f64 	%fd23, %fd22, 0d47D2CED32A16A1B1;
	cvt.rn.f32.f64 	%f65, %fd23;
	add.f32 	%f66, %f61, %f65;
	ld.global.f32 	%f67, [%rd29+8];
	ld.global.f32 	%f68, [%rd28+8];
	mul.f32 	%f69, %f67, %f68;
	cvt.f64.f32 	%fd24, %f69;
	mul.f64 	%fd25, %fd24, 0d47D2CED32A16A1B1;
	cvt.rn.f32.f64 	%f70, %fd25;
	add.f32 	%f71, %f66, %f70;
	ld.global.f32 	%f72, [%rd29+12];
	ld.global.f32 	%f73, [%rd28+12];
	mul.f32 	%f74, %f72, %f73;
	cvt.f64.f32 	%fd26, %f74;
	mul.f64 	%fd27, %fd26, 0d47D2CED32A16A1B1;
	cvt.rn.f32.f64 	%f75, %fd27;
	add.f32 	%f76, %f71, %f75;
	ld.global.f32 	%f77, [%rd29+16];
	ld.global.f32 	%f78, [%rd28+16];
	mul.f32 	%f79, %f77, %f78;
	cvt.f64.f32 	%fd28, %f79;
	mul.f64 	%fd29, %fd28, 0d47D2CED32A16A1B1;
	cvt.rn.f32.f64 	%f80, %fd29;
	add.f32 	%f81, %f76, %f80;
	ld.global.f32 	%f82, [%rd29+20];
	ld.global.f32 	%f83, [%rd28+20];
	mul.f32 	%f84, %f82, %f83;
	cvt.f64.f32 	%fd30, %f84;
	mul.f64 	%fd31, %fd30, 0d47D2CED32A16A1B1;
	cvt.rn.f32.f64 	%f85, %fd31;
	add.f32 	%f86, %f81, %f85;
	ld.global.f32 	%f87, [%rd29+24];
	ld.global.f32 	%f88, [%rd28+24];
	mul.f32 	%f89, %f87, %f88;
	cvt.f64.f32 	%fd32, %f89;
	mul.f64 	%fd33, %fd32, 0d47D2CED32A16A1B1;
	cvt.rn.f32.f64 	%f90, %fd33;
	add.f32 	%f91, %f86, %f90;
	ld.global.f32 	%f92, [%rd29+28];
	ld.global.f32 	%f93, [%rd28+28];
	mul.f32 	%f94, %f92, %f93;
	cvt.f64.f32 	%fd34, %f94;
	mul.f64 	%fd35, %fd34, 0d47D2CED32A16A1B1;
	cvt.rn.f32.f64 	%f95, %fd35;
	add.f32 	%f168, %f91, %f95;
	add.s32 	%r25, %r25, 16;
	add.s64 	%rd29, %rd29, 64;
	add.s64 	%rd28, %rd28, 64;
	setp.ne.s32 	%p3, %r25, 0;
	@%p3 bra 	$L__BB0_3;
$L__BB0_4:
	setp.eq.s32 	%p4, %r1, 0;
	@%p4 bra 	$L__BB0_13;
	and.b32  	%r7, %r16, 7;
	setp.lt.u32 	%p5, %r1, 8;
	@%p5 bra 	$L__BB0_7;
	mul.wide.u32 	%rd17, %r27, 4;
	add.s64 	%rd18, %rd2, %rd17;
	ld.global.f32 	%f97, [%rd18];
	add.s64 	%rd19, %rd1, %rd17;
	ld.global.f32 	%f98, [%rd19];
	mul.f32 	%f99, %f97, %f98;
	cvt.f64.f32 	%fd36, %f99;
	mul.f64 	%fd37, %fd36, 0d47D2CED32A16A1B1;
	cvt.rn.f32.f64 	%f100, %fd37;
	add.f32 	%f101, %f168, %f100;
	ld.global.f32 	%f102, [%rd18+4];
	ld.global.f32 	%f103, [%rd19+4];
	mul.f32 	%f104, %f102, %f103;
	cvt.f64.f32 	%fd38, %f104;
	mul.f64 	%fd39, %fd38, 0d47D2CED32A16A1B1;
	cvt.rn.f32.f64 	%f105, %fd39;
	add.f32 	%f106, %f101, %f105;
	ld.global.f32 	%f107, [%rd18+8];
	ld.global.f32 	%f108, [%rd19+8];
	mul.f32 	%f109, %f107, %f108;
	cvt.f64.f32 	%fd40, %f109;
	mul.f64 	%fd41, %fd40, 0d47D2CED32A16A1B1;
	cvt.rn.f32.f64 	%f110, %fd41;
	add.f32 	%f111, %f106, %f110;
	ld.global.f32 	%f112, [%rd18+12];
	ld.global.f32 	%f113, [%rd19+12];
	mul.f32 	%f114, %f112, %f113;
	cvt.f64.f32 	%fd42, %f114;
	mul.f64 	%fd43, %fd42, 0d47D2CED32A16A1B1;
	cvt.rn.f32.f64 	%f115, %fd43;
	add.f32 	%f116, %f111, %f115;
	ld.global.f32 	%f117, [%rd18+16];
	ld.global.f32 	%f118, [%rd19+16];
	mul.f32 	%f119, %f117, %f118;
	cvt.f64.f32 	%fd44, %f119;
	mul.f64 	%fd45, %fd44, 0d47D2CED32A16A1B1;
	cvt.rn.f32.f64 	%f120, %fd45;
	add.f32 	%f121, %f116, %f120;
	ld.global.f32 	%f122, [%rd18+20];
	ld.global.f32 	%f123, [%rd19+20];
	mul.f32 	%f124, %f122, %f123;
	cvt.f64.f32 	%fd46, %f124;
	mul.f64 	%fd47, %fd46, 0d47D2CED32A16A1B1;
	cvt.rn.f32.f64 	%f125, %fd47;
	add.f32 	%f126, %f121, %f125;
	ld.global.f32 	%f127, [%rd18+24];
	ld.global.f32 	%f128, [%rd19+24];
	mul.f32 	%f129, %f127, %f128;
	cvt.f64.f32 	%fd48, %f129;
	mul.f64 	%fd49, %fd48, 0d47D2CED32A16A1B1;
	cvt.rn.f32.f64 	%f130, %fd49;
	add.f32 	%f131, %f126, %f130;
	ld.global.f32 	%f132, [%rd18+28];
	ld.global.f32 	%f133, [%rd19+28];
	mul.f32 	%f134, %f132, %f133;
	cvt.f64.f32 	%fd50, %f134;
	mul.f64 	%fd51, %fd50, 0d47D2CED32A16A1B1;
	cvt.rn.f32.f64 	%f135, %fd51;
	add.f32 	%f168, %f131, %f135;
	add.s32 	%r27, %r27, 8;
$L__BB0_7:
	setp.eq.s32 	%p6, %r7, 0;
	@%p6 bra 	$L__BB0_13;
	and.b32  	%r10, %r16, 3;
	setp.lt.u32 	%p7, %r7, 4;
	@%p7 bra 	$L__BB0_10;
	mul.wide.u32 	%rd20, %r27, 4;
	add.s64 	%rd21, %rd2, %rd20;
	ld.global.f32 	%f137, [%rd21];
	add.s64 	%rd22, %rd1, %rd20;
	ld.global.f32 	%f138, [%rd22];
	mul.f32 	%f139, %f137, %f138;
	cvt.f64.f32 	%fd52, %f139;
	mul.f64 	%fd53, %fd52, 0d47D2CED32A16A1B1;
	cvt.rn.f32.f64 	%f140, %fd53;
	add.f32 	%f141, %f168, %f140;
	ld.global.f32 	%f142, [%rd21+4];
	ld.global.f32 	%f143, [%rd22+4];
	mul.f32 	%f144, %f142, %f143;
	cvt.f64.f32 	%fd54, %f144;
	mul.f64 	%fd55, %fd54, 0d47D2CED32A16A1B1;
	cvt.rn.f32.f64 	%f145, %fd55;
	add.f32 	%f146, %f141, %f145;
	ld.global.f32 	%f147, [%rd21+8];
	ld.global.f32 	%f148, [%rd22+8];
	mul.f32 	%f149, %f147, %f148;
	cvt.f64.f32 	%fd56, %f149;
	mul.f64 	%fd57, %fd56, 0d47D2CED32A16A1B1;
	cvt.rn.f32.f64 	%f150, %fd57;
	add.f32 	%f151, %f146, %f150;
	ld.global.f32 	%f152, [%rd21+12];
	ld.global.f32 	%f153, [%rd22+12];
	mul.f32 	%f154, %f152, %f153;
	cvt.f64.f32 	%fd58, %f154;
	mul.f64 	%fd59, %fd58, 0d47D2CED32A16A1B1;
	cvt.rn.f32.f64 	%f155, %fd59;
	add.f32 	%f168, %f151, %f155;
	add.s32 	%r27, %r27, 4;
$L__BB0_10:
	setp.eq.s32 	%p8, %r10, 0;
	@%p8 bra 	$L__BB0_13;
	mul.wide.u32 	%rd23, %r27, 4;
	add.s64 	%rd31, %rd1, %rd23;
	add.s64 	%rd30, %rd2, %rd23;
	neg.s32 	%r29, %r10;
$L__BB0_12:
	.pragma "nounroll";
	ld.global.f32 	%f156, [%rd30];
	ld.global.f32 	%f157, [%rd31];
	mul.f32 	%f158, %f156, %f157;
	cvt.f64.f32 	%fd60, %f158;
	mul.f64 	%fd61, %fd60, 0d47D2CED32A16A1B1;
	cvt.rn.f32.f64 	%f159, %fd61;
	add.f32 	%f168, %f168, %f159;
	add.s64 	%rd31, %rd31, 4;
	add.s64 	%rd30, %rd30, 4;
	add.s32 	%r29, %r29, 1;
	setp.ne.s32 	%p9, %r29, 0;
	@%p9 bra 	$L__BB0_12;
$L__BB0_13:
	cvt.f64.f32 	%fd62, %f168;
$L__BB0_14:
	mov.u32 	%r18, %ctaid.x;
	mov.u32 	%r19, %ntid.x;
	mul.lo.s32 	%r20, %r18, %r19;
	mov.u32 	%r21, %tid.x;
	neg.s32 	%r22, %r21;
	setp.ne.s32 	%p10, %r20, %r22;
	@%p10 bra 	$L__BB0_16;
	add.u64 	%rd24, %SP, 0;
	add.u64 	%rd25, %SPL, 0;
	st.local.f64 	[%rd25], %fd62;
	mov.u64 	%rd26, $str;
	cvta.global.u64 	%rd27, %rd26;
	{ // callseq 0, 0
	.param .b64 param0;
	st.param.b64 	[param0], %rd27;
	.param .b64 param1;
	st.param.b64 	[param1], %rd24;
	.param .b32 retval0;
	call.uni (retval0), 
	vprintf, 
	(
	param0, 
	param1
	);
	ld.param.b32 	%r23, [retval0];
	} // callseq 0
$L__BB0_16:
	ret;

}


// ===== COMPILED SASS (sm_100) =====

	.target	sm_100

	.elftype	@"ET_EXEC"


//--------------------- .note.nv.tkinfo           --------------------------
	.section	.note.nv.tkinfo,"",@"SHT_NOTE"
	.sectionflags	@"SHF_NOTE_NV_TKINFO"
	.tkinfo
        /*0018*/ 	.word	0x00000002
        /*0030*/ 	.string	""
        /*0030*/ 	.string	"ptxas"
        /*0030*/ 	.string	"Cuda compilation tools, release 13.0, V13.0.88"
        /*0030*/ 	.string	"Build cuda_13.0.r13.0/compiler.36424714_0"
        /*0030*/ 	.string	"-arch sm_100 -m 64 "



//--------------------- .note.nv.cuinfo           --------------------------
	.section	.note.nv.cuinfo,"",@"SHT_NOTE"
	.sectionflags	@"SHF_NOTE_NV_CUINFO"
        /*0018*/ 	.short	0x0002
        /*001a*/ 	.short	0x0064
        /*001c*/ 	.short	0x0082
	.zero		2


//--------------------- .nv.info                  --------------------------
	.section	.nv.info,"",@"SHT_CUDA_INFO"
	.align	4


	//----- nvinfo : EIATTR_REGCOUNT
	.align		4
        /*0000*/ 	.byte	0x04, 0x2f
        /*0002*/ 	.short	(.L_2 - .L_1)
	.align		4
.L_1:
        /*0004*/ 	.word	index@(_Z8dot_prodPfS_i)
        /*0008*/ 	.word	0x00000020


	//----- nvinfo : EIATTR_FRAME_SIZE
	.align		4
.L_2:
        /*000c*/ 	.byte	0x04, 0x11
        /*000e*/ 	.short	(.L_4 - .L_3)
	.align		4
.L_3:
        /*0010*/ 	.word	index@(_Z8dot_prodPfS_i)
        /*0014*/ 	.word	0x00000008


	//----- nvinfo : EIATTR_MIN_STACK_SIZE
	.align		4
.L_4:
        /*0018*/ 	.byte	0x04, 0x12
        /*001a*/ 	.short	(.L_6 - .L_5)
	.align		4
.L_5:
        /*001c*/ 	.word	index@(_Z8dot_prodPfS_i)
        /*0020*/ 	.word	0x00000008
.L_6:


//--------------------- .nv.compat                --------------------------
	.section	.nv.compat,"",@"SHT_CUDA_COMPAT_INFO"
	.align	4
        /*0000*/ 	.byte	0x02, 0x09, 0x00, 0x00, 0x02, 0x02, 0x01, 0x00, 0x02, 0x05, 0x05, 0x00, 0x03, 0x07, 0x01, 0x01
        /*0010*/ 	.byte	0x02, 0x03, 0x00, 0x00, 0x02, 0x06, 0x01, 0x00, 0x04, 0x0b, 0x08, 0x00, 0x01, 0x00, 0x00, 0x00
        /*0020*/ 	.byte	0x00, 0x00, 0x00, 0x00


//--------------------- .nv.info._Z8dot_prodPfS_i --------------------------
	.section	.nv.info._Z8dot_prodPfS_i,"",@"SHT_CUDA_INFO"
	.sectionflags	@""
	.align	4


	//----- nvinfo : EIATTR_CUDA_API_VERSION
	.align		4
        /*0000*/ 	.byte	0x04, 0x37
        /*0002*/ 	.short	(.L_8 - .L_7)
.L_7:
        /*0004*/ 	.word	0x00000082


	//----- nvinfo : EIATTR_KPARAM_INFO
	.align		4
.L_8:
        /*0008*/ 	.byte	0x04, 0x17
        /*000a*/ 	.short	(.L_10 - .L_9)
.L_9:
        /*000c*/ 	.word	0x00000000
        /*0010*/ 	.short	0x0002
        /*0012*/ 	.short	0x0010
        /*0014*/ 	.byte	0x00, 0xf0, 0x11, 0x00


	//----- nvinfo : EIATTR_KPARAM_INFO
	.align		4
.L_10:
        /*0018*/ 	.byte	0x04, 0x17
        /*001a*/ 	.short	(.L_12 - .L_11)
.L_11:
        /*001c*/ 	.word	0x00000000
        /*0020*/ 	.short	0x0001
        /*0022*/ 	.short	0x0008
        /*0024*/ 	.byte	0x00, 0xf5, 0x21, 0x00


	//----- nvinfo : EIATTR_KPARAM_INFO
	.align		4
.L_12:
        /*0028*/ 	.byte	0x04, 0x17
        /*002a*/ 	.short	(.L_14 - .L_13)
.L_13:
        /*002c*/ 	.word	0x00000000
        /*0030*/ 	.short	0x0000
        /*0032*/ 	.short	0x0000
        /*0034*/ 	.byte	0x00, 0xf5, 0x21, 0x00


	//----- nvinfo : EIATTR_SPARSE_MMA_MASK
	.align		4
.L_14:
        /*0038*/ 	.byte	0x03, 0x50
        /*003a*/ 	.short	0x0000


	//----- nvinfo : EIATTR_MAXREG_COUNT
	.align		4
        /*003c*/ 	.byte	0x03, 0x1b
        /*003e*/ 	.short	0x00ff


	//----- nvinfo : EIATTR_EXTERNS
	.align		4
        /*0040*/ 	.byte	0x04, 0x0f
        /*0042*/ 	.short	(.L_16 - .L_15)


	//   ....[0]....
	.align		4
.L_15:
        /*0044*/ 	.word	index@(vprintf)


	//----- nvinfo : EIATTR_MERCURY_ISA_VERSION
	.align		4
.L_16:
        /*0048*/ 	.byte	0x03, 0x5f
        /*004a*/ 	.short	0x0101


	//----- nvinfo : EIATTR_VRC_CTA_INIT_COUNT
	.align		4
        /*004c*/ 	.byte	0x02, 0x4a
	.zero		1
	.zero		1


	//----- nvinfo : EIATTR_SYSCALL_OFFSETS
	.align		4
        /*0050*/ 	.byte	0x04, 0x46
        /*0052*/ 	.short	(.L_18 - .L_17)


	//   ....[0]....
.L_17:
        /*0054*/ 	.word	0x00001270


	//----- nvinfo : EIATTR_EXIT_INSTR_OFFSETS
	.align		4
.L_18:
        /*0058*/ 	.byte	0x04, 0x1c
        /*005a*/ 	.short	(.L_20 - .L_19)


	//   ....[0]....
.L_19:
        /*005c*/ 	.word	0x000011f0


	//   ....[1]....
        /*0060*/ 	.word	0x00001280


	//----- nvinfo : EIATTR_CRS_STACK_SIZE
	.align		4
.L_20:
        /*0064*/ 	.byte	0x04, 0x1e
        /*0066*/ 	.short	(.L_22 - .L_21)
.L_21:
        /*0068*/ 	.word	0x00000000


	//----- nvinfo : EIATTR_CBANK_PARAM_SIZE
	.align		4
.L_22:
        /*006c*/ 	.byte	0x03, 0x19
        /*006e*/ 	.short	0x0014


	//----- nvinfo : EIATTR_PARAM_CBANK
	.align		4
        /*0070*/ 	.byte	0x04, 0x0a
        /*0072*/ 	.short	(.L_24 - .L_23)
	.align		4
.L_23:
        /*0074*/ 	.word	index@(.nv.constant0._Z8dot_prodPfS_i)
        /*0078*/ 	.short	0x0380
        /*007a*/ 	.short	0x0014


	//----- nvinfo : EIATTR_SW_WAR
	.align		4
.L_24:
        /*007c*/ 	.byte	0x04, 0x36
        /*007e*/ 	.short	(.L_26 - .L_25)
.L_25:
        /*0080*/ 	.word	0x00000008
.L_26:


//--------------------- .nv.callgraph             --------------------------
	.section	.nv.callgraph,"",@"SHT_CUDA_CALLGRAPH"
	.align	4
	.sectionentsize	8
	.align		4
        /*0000*/ 	.word	0x00000000
	.align		4
        /*0004*/ 	.word	0xffffffff
	.align		4
        /*0008*/ 	.word	index@(_Z8dot_prodPfS_i)
	.align		4
        /*000c*/ 	.word	index@(vprintf)
	.align		4
        /*0010*/ 	.word	0x00000000
	.align		4
        /*0014*/ 	.word	0xfffffffe
	.align		4
        /*0018*/ 	.word	0x00000000
	.align		4
        /*001c*/ 	.word	0xfffffffd
	.align		4
        /*0020*/ 	.word	0x00000000
	.align		4
        /*0024*/ 	.word	0xfffffffc


//--------------------- .nv.constant4             --------------------------
	.section	.nv.constant4,"a",@progbits
	.align	8
	.align		8
.nv.constant4:
        /*0000*/ 	.dword	vprintf
	.align		8
        /*0008*/ 	.dword	$str


//--------------------- .text._Z8dot_prodPfS_i    --------------------------
	.section	.text._Z8dot_prodPfS_i,"ax",@progbits
	.align	128
        .global         _Z8dot_prodPfS_i
        .type           _Z8dot_prodPfS_i,@function
        .size           _Z8dot_prodPfS_i,(.L_x_9 - _Z8dot_prodPfS_i)
        .other          _Z8dot_prodPfS_i,@"STO_CUDA_ENTRY STV_DEFAULT"
_Z8dot_prodPfS_i:
.text._Z8dot_prodPfS_i:
[----:B------:R-:W0:Y:S01]  /*0000*/  LDC R1, c[0x0][0x37c] ;  /* 0x0000df00ff017b82 */ /* 0x000e220000000800 */
[----:B------:R-:W1:Y:S01]  /*0010*/  LDCU UR8, c[0x0][0x390] ;  /* 0x00007200ff0877ac */ /* 0x000e620008000800 */
[----:B0-----:R-:W-:Y:S01]  /*0020*/  IADD3 R1, PT, PT, R1, -0x8, RZ ;  /* 0xfffffff801017810 */ /* 0x001fe20007ffe0ff */
[----:B------:R-:W0:Y:S01]  /*0030*/  LDCU UR4, c[0x0][0x2f8] ;  /* 0x00005f00ff0477ac */ /* 0x000e220008000800 */
[----:B------:R-:W2:Y:S01]  /*0040*/  LDCU UR5, c[0x0][0x2fc] ;  /* 0x00005f80ff0577ac */ /* 0x000ea20008000800 */
[----:B-1----:R-:W-:Y:S01]  /*0050*/  UISETP.GE.AND UP0, UPT, UR8, 0x1, UPT ;  /* 0x000000010800788c */ /* 0x002fe2000bf06270 */
[----:B0-----:R-:W-:-:S04]  /*0060*/  IADD3 R6, P0, PT, R1, UR4, RZ ;  /* 0x0000000401067c10 */ /* 0x001fc8000ff1e0ff */
[----:B--2---:R-:W-:-:S04]  /*0070*/  IADD3.X R7, PT, PT, RZ, UR5, RZ, P0, !PT ;  /* 0x00000005ff077c10 */ /* 0x004fc800087fe4ff */
[----:B------:R-:W-:Y:S05]  /*0080*/  BRA.U !UP0, `(.L_x_0) ;  /* 0x0000001108407547 */ /* 0x000fea000b800000 */
[----:B------:R-:W-:Y:S01]  /*0090*/  UISETP.GE.U32.AND UP1, UPT, UR8, 0x10, UPT ;  /* 0x000000100800788c */ /* 0x000fe2000bf26070 */
[----:B------:R-:W-:Y:S01]  /*00a0*/  HFMA2 R0, -RZ, RZ, 0, 0 ;  /* 0x00000000ff007431 */ /* 0x000fe200000001ff */
[----:B------:R-:W-:Y:S01]  /*00b0*/  ULOP3.LUT UR9, UR8, 0xf, URZ, 0xc0, !UPT ;  /* 0x0000000f08097892 */ /* 0x000fe2000f8ec0ff */
[----:B------:R-:W0:Y:S03]  /*00c0*/  LDCU.64 UR16, c[0x0][0x358] ;  /* 0x00006b00ff1077ac */ /* 0x000e260008000a00 */
[----:B------:R-:W-:-:S03]  /*00d0*/  UISETP.NE.AND UP0, UPT, UR9, URZ, UPT ;  /* 0x000000ff0900728c */ /* 0x000fc6000bf05270 */
[----:B------:R-:W-:Y:S08]  /*00e0*/  BRA.U !UP1, `(.L_x_1) ;  /* 0x0000000909147547 */ /* 0x000ff0000b800000 */
[----:B------:R-:W1:Y:S01]  /*00f0*/  LDCU.128 UR12, c[0x0][0x380] ;  /* 0x00007000ff0c77ac */ /* 0x000e620008000c00 */
[----:B------:R-:W-:-:S04]  /*0100*/  ULOP3.LUT UR10, UR8, 0x7ffffff0, URZ, 0xc0, !UPT ;  /* 0x7ffffff0080a7892 */ /* 0x000fc8000f8ec0ff */
[----:B------:R-:W-:Y:S02]  /*0110*/  UIADD3 UR11, UPT, UPT, -UR10, URZ, URZ ;  /* 0x000000ff0a0b7290 */ /* 0x000fe4000fffe1ff */
[----:B------:R-:W-:Y:S01]  /*0120*/  MOV R0, UR10 ;  /* 0x0000000a00007c02 */ /* 0x000fe20008000f00 */
[----:B-1----:R-:W-:Y:S02]  /*0130*/  UIADD3 UR6, UP1, UPT, UR12, 0x20, URZ ;  /* 0x000000200c067890 */ /* 0x002fe4000ff3e0ff */
[----:B------:R-:W-:Y:S02]  /*0140*/  UIADD3 UR4, UP2, UPT, UR14, 0x20, URZ ;  /* 0x000000200e047890 */ /* 0x000fe4000ff5e0ff */
[----:B------:R-:W-:Y:S02]  /*0150*/  UIADD3.X UR7, UPT, UPT, URZ, UR13, URZ, UP1, !UPT ;  /* 0x0000000dff077290 */ /* 0x000fe40008ffe4ff */
[----:B------:R-:W-:Y:S01]  /*0160*/  UIADD3.X UR5, UPT, UPT, URZ, UR15, URZ, UP2, !UPT ;  /* 0x0000000fff057290 */ /* 0x000fe200097fe4ff */
[----:B------:R-:W-:-:S02]  /*0170*/  MOV R12, UR6 ;  /* 0x00000006000c7c02 */ /* 0x000fc40008000f00 */
[----:B------:R-:W-:Y:S02]  /*0180*/  MOV R14, UR4 ;  /* 0x00000004000e7c02 */ /* 0x000fe40008000f00 */
[----:B------:R-:W-:Y:S02]  /*0190*/  MOV R13, UR7 ;  /* 0x00000007000d7c02 */ /* 0x000fe40008000f00 */
[----:B------:R-:W-:-:S07]  /*01a0*/  MOV R15, UR5 ;  /* 0x00000005000f7c02 */ /* 0x000fce0008000f00 */
.L_x_2:
[----:B0-----:R-:W2:Y:S04]  /*01b0*/  LDG.E R17, desc[UR16][R12.64+-0x1c] ;  /* 0xffffe4100c117981 */ /* 0x001ea8000c1e1900 */
[----:B------:R-:W2:Y:S04]  /*01c0*/  LDG.E R26, desc[UR16][R14.64+-0x1c] ;  /* 0xffffe4100e1a7981 */ /* 0x000ea8000c1e1900 */
[----:B------:R-:W3:Y:S04]  /*01d0*/  LDG.E R3, desc[UR16][R12.64+-0x20] ;  /* 0xffffe0100c037981 */ /* 0x000ee8000c1e1900 */
[----:B------:R-:W3:Y:S04]  /*01e0*/  LDG.E R16, desc[UR16][R14.64+-0x20] ;  /* 0xffffe0100e107981 */ /* 0x000ee8000c1e1900 */
[----:B------:R-:W4:Y:S04]  /*01f0*/  LDG.E R27, desc[UR16][R12.64+-0x18] ;  /* 0xffffe8100c1b7981 */ /* 0x000f28000c1e1900 */
[----:B------:R-:W4:Y:S04]  /*0200*/  LDG.E R22, desc[UR16][R14.64+-0x18] ;  /* 0xffffe8100e167981 */ /* 0x000f28000c1e1900 */
[----:B------:R-:W5:Y:S04]  /*0210*/  LDG.E R24, desc[UR16][R12.64+-0x10] ;  /* 0xfffff0100c187981 */ /* 0x000f68000c1e1900 */
        /* <DEDUP_REMOVED lines=8> */
[----:B------:R-:W5:Y:S01]  /*02a0*/  LDG.E R25, desc[UR16][R14.64+-0x4] ;  /* 0xfffffc100e197981 */ /* 0x000f62000c1e1900 */
[----:B------:R-:W-:Y:S01]  /*02b0*/  UMOV UR4, 0x2a16a1b1 ;  /* 0x2a16a1b100047882 */ /* 0x000fe20000000000 */
[----:B------:R-:W-:Y:S01]  /*02c0*/  UMOV UR5, 0x47d2ced3 ;  /* 0x47d2ced300057882 */ /* 0x000fe20000000000 */
[----:B--2---:R-:W-:Y:S01]  /*02d0*/  FMUL R17, R17, R26 ;  /* 0x0000001a11117220 */ /* 0x004fe20000400000 */
[----:B---3--:R-:W-:-:S05]  /*02e0*/  FMUL R28, R3, R16 ;  /* 0x00000010031c7220 */ /* 0x008fca0000400000 */
[----:B------:R-:W0:Y:S01]  /*02f0*/  F2F.F64.F32 R16, R17 ;  /* 0x0000001100107310 */ /* 0x000e220000201800 */
[----:B----4-:R-:W-:-:S07]  /*0300*/  FMUL R27, R27, R22 ;  /* 0x000000161b1b7220 */ /* 0x010fce0000400000 */
[----:B------:R-:W1:Y:S01]  /*0310*/  F2F.F64.F32 R18, R28 ;  /* 0x0000001c00127310 */ /* 0x000e620000201800 */
[----:B0-----:R-:W-:Y:S01]  /*0320*/  DMUL R16, R16, UR4 ;  /* 0x0000000410107c28 */ /* 0x001fe20008000000 */
[----:B-----5:R-:W-:-:S06]  /*0330*/  FMUL R24, R24, R9 ;  /* 0x0000000918187220 */ /* 0x020fcc0000400000 */
[----:B------:R-:W0:Y:S01]  /*0340*/  F2F.F64.F32 R26, R27 ;  /* 0x0000001b001a7310 */ /* 0x000e220000201800 */
[----:B------:R-:W-:-:S07]  /*0350*/  FMUL R10, R23, R10 ;  /* 0x0000000a170a7220 */ /* 0x000fce0000400000 */
[----:B------:R-:W-:Y:S08]  /*0360*/  F2F.F32.F64 R21, R16 ;  /* 0x0000001000157310 */ /* 0x000ff00000301000 */
[----:B------:R-:W2:Y:S08]  /*0370*/  F2F.F64.F32 R16, R24 ;  /* 0x0000001800107310 */ /* 0x000eb00000201800 */
[----:B------:R-:W3:Y:S01]  /*0380*/  F2F.F64.F32 R28, R10 ;  /* 0x0000000a001c7310 */ /* 0x000ee20000201800 */
[----:B-1----:R-:W-:Y:S01]  /*0390*/  DMUL R18, R18, UR4 ;  /* 0x0000000412127c28 */ /* 0x002fe20008000000 */
[----:B------:R-:W-:Y:S01]  /*03a0*/  FMUL R4, R5, R4 ;  /* 0x0000000405047220 */ /* 0x000fe20000400000 */
[----:B0-----:R-:W-:Y:S01]  /*03b0*/  DMUL R22, R26, UR4 ;  /* 0x000000041a167c28 */ /* 0x001fe20008000000 */
[----:B------:R-:W-:Y:S01]  /*03c0*/  FMUL R8, R8, R11 ;  /* 0x0000000b08087220 */ /* 0x000fe20000400000 */
[----:B--2---:R-:W-:Y:S01]  /*03d0*/  DMUL R26, R16, UR4 ;  /* 0x00000004101a7c28 */ /* 0x004fe20008000000 */
[----:B------:R-:W2:Y:S01]  /*03e0*/  LDG.E R16, desc[UR16][R12.64+0x4] ;  /* 0x000004100c107981 */ /* 0x000ea2000c1e1900 */
[----:B------:R-:W-:-:S03]  /*03f0*/  FMUL R2, R2, R25 ;  /* 0x0000001902027220 */ /* 0x000fc60000400000 */
[----:B------:R-:W2:Y:S01]  /*0400*/  LDG.E R17, desc[UR16][R14.64+0x4] ;  /* 0x000004100e117981 */ /* 0x000ea2000c1e1900 */
[----:B---3--:R-:W-:Y:S01]  /*0410*/  DMUL R28, R28, UR4 ;  /* 0x000000041c1c7c28 */ /* 0x008fe20008000000 */
[----:B------:R0:W-:Y:S08]  /*0420*/  F2F.F32.F64 R3, R18 ;  /* 0x0000001200037310 */ /* 0x0001f00000301000 */
[----:B------:R1:W3:Y:S01]  /*0430*/  F2F.F64.F32 R10, R8 ;  /* 0x00000008000a7310 */ /* 0x0002e20000201800 */
[----:B0-----:R-:W4:Y:S04]  /*0440*/  LDG.E R19, desc[UR16][R12.64] ;  /* 0x000000100c137981 */ /* 0x001f28000c1e1900 */
[----:B------:R-:W4:Y:S03]  /*0450*/  LDG.E R18, desc[UR16][R14.64] ;  /* 0x000000100e127981 */ /* 0x000f26000c1e1900 */
[----:B------:R-:W0:Y:S01]  /*0460*/  F2F.F64.F32 R4, R4 ;  /* 0x0000000400047310 */ /* 0x000e220000201800 */
[----:B-1----:R-:W5:Y:S07]  /*0470*/  LDG.E R8, desc[UR16][R14.64+0x8] ;  /* 0x000008100e087981 */ /* 0x002f6e000c1e1900 */
[----:B------:R1:W0:Y:S08]  /*0480*/  F2F.F64.F32 R24, R2 ;  /* 0x0000000200187310 */ /* 0x0002300000201800 */
[----:B------:R-:W-:Y:S01]  /*0490*/  F2F.F32.F64 R22, R22 ;  /* 0x0000001600167310 */ /* 0x000fe20000301000 */
[----:B---3--:R-:W-:Y:S01]  /*04a0*/  DMUL R10, R10, UR4 ;  /* 0x000000040a0a7c28 */ /* 0x008fe20008000000 */
[----:B-1----:R-:W3:Y:S06]  /*04b0*/  LDG.E R2, desc[UR16][R14.64+0x10] ;  /* 0x000010100e027981 */ /* 0x002eec000c1e1900 */
[----:B------:R1:W-:Y:S01]  /*04c0*/  F2F.F32.F64 R23, R28 ;  /* 0x0000001c00177310 */ /* 0x0003e20000301000 */
[----:B0-----:R-:W-:Y:S01]  /*04d0*/  DMUL R4, R4, UR4 ;  /* 0x0000000404047c28 */ /* 0x001fe20008000000 */
[----:B-1----:R-:W5:Y:S01]  /*04e0*/  LDG.E R29, desc[UR16][R12.64+0x8] ;  /* 0x000008100c1d7981 */ /* 0x002f62000c1e1900 */
[----:B------:R-:W-:-:S05]  /*04f0*/  DMUL R24, R24, UR4 ;  /* 0x0000000418187c28 */ /* 0x000fca0008000000 */
[----:B------:R0:W-:Y:S08]  /*0500*/  F2F.F32.F64 R9, R26 ;  /* 0x0000001a00097310 */ /* 0x0001f00000301000 */
[----:B------:R-:W-:Y:S01]  /*0510*/  F2F.F32.F64 R11, R10 ;  /* 0x0000000a000b7310 */ /* 0x000fe20000301000 */
[----:B0-----:R-:W3:Y:S07]  /*0520*/  LDG.E R27, desc[UR16][R12.64+0xc] ;  /* 0x00000c100c1b7981 */ /* 0x001eee000c1e1900 */
[----:B------:R0:W-:Y:S08]  /*0530*/  F2F.F32.F64 R5, R4 ;  /* 0x0000000400057310 */ /* 0x0001f00000301000 */
[----:B------:R1:W-:Y:S01]  /*0540*/  F2F.F32.F64 R10, R24 ;  /* 0x00000018000a7310 */ /* 0x0003e20000301000 */
[----:B0-----:R-:W3:Y:S04]  /*0550*/  LDG.E R4, desc[UR16][R14.64+0xc] ;  /* 0x00000c100e047981 */ /* 0x001ee8000c1e1900 */
[----:B-1----:R-:W3:Y:S01]  /*0560*/  LDG.E R25, desc[UR16][R12.64+0x10] ;  /* 0x000010100c197981 */ /* 0x002ee2000c1e1900 */
[----:B--2---:R-:W-:-:S06]  /*0570*/  FMUL R17, R16, R17 ;  /* 0x0000001110117220 */ /* 0x004fcc0000400000 */
[----:B------:R-:W0:Y:S01]  /*0580*/  F2F.F64.F32 R16, R17 ;  /* 0x0000001100107310 */ /* 0x000e220000201800 */
[----:B----4-:R-:W-:-:S07]  /*0590*/  FMUL R19, R19, R18 ;  /* 0x0000001213137220 */ /* 0x010fce0000400000 */
[----:B------:R-:W1:Y:S01]  /*05a0*/  F2F.F64.F32 R18, R19 ;  /* 0x0000001300127310 */ /* 0x000e620000201800 */
[----:B0-----:R-:W-:Y:S02]  /*05b0*/  DMUL R16, R16, UR4 ;  /* 0x0000000410107c28 */ /* 0x001fe40008000000 */
[----:B-1----:R-:W-:Y:S01]  /*05c0*/  DMUL R18, R18, UR4 ;  /* 0x0000000412127c28 */ /* 0x002fe20008000000 */
[----:B-----5:R-:W-:-:S04]  /*05d0*/  FMUL R8, R29, R8 ;  /* 0x000000081d087220 */ /* 0x020fc80000400000 */
[----:B------:R0:W1:Y:S08]  /*05e0*/  F2F.F64.F32 R28, R8 ;  /* 0x00000008001c7310 */ /* 0x0000700000201800 */
[----:B------:R2:W-:Y:S01]  /*05f0*/  F2F.F32.F64 R16, R16 ;  /* 0x0000001000107310 */ /* 0x0005e20000301000 */
[----:B0-----:R-:W4:Y:S01]  /*0600*/  LDG.E R8, desc[UR16][R12.64+0x1c] ;  /* 0x00001c100c087981 */ /* 0x001f22000c1e1900 */
[----:B-1----:R-:W-:-:S03]  /*0610*/  DMUL R28, R28, UR4 ;  /* 0x000000041c1c7c28 */ /* 0x002fc60008000000 */
[----:B--2---:R-:W2:Y:S03]  /*0620*/  LDG.E R17, desc[UR16][R14.64+0x14] ;  /* 0x000014100e117981 */ /* 0x004ea6000c1e1900 */
[----:B------:R0:W-:Y:S01]  /*0630*/  F2F.F32.F64 R18, R18 ;  /* 0x0000001200127310 */ /* 0x0001e20000301000 */
[----:B---3--:R-:W-:-:S07]  /*0640*/  FMUL R4, R27, R4 ;  /* 0x000000041b047220 */ /* 0x008fce0000400000 */
[----:B------:R1:W3:Y:S01]  /*0650*/  F2F.F64.F32 R26, R4 ;  /* 0x00000004001a7310 */ /* 0x0002e20000201800 */
[----:B0-----:R-:W5:Y:S01]  /*0660*/  LDG.E R19, desc[UR16][R12.64+0x18] ;  /* 0x000018100c137981 */ /* 0x001f62000c1e1900 */
[----:B------:R-:W-:-:S03]  /*0670*/  FMUL R25, R25, R2 ;  /* 0x0000000219197220 */ /* 0x000fc60000400000 */
[----:B------:R0:W2:Y:S04]  /*0680*/  LDG.E R2, desc[UR16][R12.64+0x14] ;  /* 0x000014100c027981 */ /* 0x0000a8000c1e1900 */
[----:B-1----:R-:W5:Y:S01]  /*0690*/  LDG.E R4, desc[UR16][R14.64+0x18] ;  /* 0x000018100e047981 */ /* 0x002f62000c1e1900 */
[----:B------:R1:W-:Y:S03]  /*06a0*/  F2F.F32.F64 R28, R28 ;  /* 0x0000001c001c7310 */ /* 0x0003e60000301000 */
[----:B-1----:R1:W4:Y:S01]  /*06b0*/  LDG.E R29, desc[UR16][R14.64+0x1c] ;  /* 0x00001c100e1d7981 */ /* 0x002322000c1e1900 */
[----:B------:R-:W-:-:S04]  /*06c0*/  FADD R20, R3, R20 ;  /* 0x0000001403147221 */ /* 0x000fc80000000000 */
[----:B------:R-:W-:Y:S01]  /*06d0*/  FADD R21, R20, R21 ;  /* 0x0000001514157221 */ /* 0x000fe20000000000 */
[----:B------:R-:W0:Y:S03]  /*06e0*/  F2F.F64.F32 R24, R25 ;  /* 0x0000001900187310 */ /* 0x000e260000201800 */
[----:B------:R-:W-:-:S04]  /*06f0*/  FADD R22, R21, R22 ;  /* 0x0000001615167221 */ /* 0x000fc80000000000 */
[----:B------:R-:W-:Y:S01]  /*0700*/  FADD R22, R22, R23 ;  /* 0x0000001716167221 */ /* 0x000fe20000000000 */
[----:B---3--:R-:W-:-:S03]  /*0710*/  DMUL R26, R26, UR4 ;  /* 0x000000041a1a7c28 */ /* 0x008fc60008000000 */
[----:B------:R-:W-:-:S04]  /*0720*/  FADD R22, R22, R9 ;  /* 0x0000000916167221 */ /* 0x000fc80000000000 */
[----:B------:R-:W-:Y:S01]  /*0730*/  FADD R22, R22, R11 ;  /* 0x0000000b16167221 */ /* 0x000fe20000000000 */
[----:B0-----:R-:W-:-:S03]  /*0740*/  DMUL R24, R24, UR4 ;  /* 0x0000000418187c28 */ /* 0x001fc60008000000 */
[----:B------:R-:W-:Y:S01]  /*0750*/  FADD R5, R22, R5 ;  /* 0x0000000516057221 */ /* 0x000fe20000000000 */
[----:B------:R-:W0:Y:S03]  /*0760*/  F2F.F32.F64 R26, R26 ;  /* 0x0000001a001a7310 */ /* 0x000e260000301000 */
[----:B------:R-:W-:-:S04]  /*0770*/  FADD R5, R5, R10 ;  /* 0x0000000a05057221 */ /* 0x000fc80000000000 */
[----:B------:R-:W-:Y:S01]  /*0780*/  FADD R5, R5, R18 ;  /* 0x0000001205057221 */ /* 0x000fe20000000000 */
[----:B------:R-:W3:Y:S03]  /*0790*/  F2F.F32.F64 R24, R24 ;  /* 0x0000001800187310 */ /* 0x000ee60000301000 */
[----:B------:R-:W-:-:S04]  /*07a0*/  FADD R5, R5, R16 ;  /* 0x0000001005057221 */ /* 0x000fc80000000000 */
[----:B------:R-:W-:Y:S01]  /*07b0*/  FADD R5, R5, R28 ;  /* 0x0000001c05057221 */ /* 0x000fe20000000000 */
[----:B------:R-:W-:-:S03]  /*07c0*/  UIADD3 UR11, UPT, UPT, UR11, 0x10, URZ ;  /* 0x000000100b0b7890 */ /* 0x000fc6000fffe0ff */
[----:B0-----:R-:W-:Y:S01]  /*07d0*/  FADD R5, R5, R26 ;  /* 0x0000001a05057221 */ /* 0x001fe20000000000 */
[----:B------:R-:W-:-:S03]  /*07e0*/  UISETP.NE.AND UP1, UPT, UR11, URZ, UPT ;  /* 0x000000ff0b00728c */ /* 0x000fc6000bf25270 */
[----:B---3--:R-:W-:Y:S01]  /*07f0*/  FADD R5, R5, R24 ;  /* 0x0000001805057221 */ /* 0x008fe20000000000 */
[----:B------:R-:W-:Y:S02]  /*0800*/  IADD3 R12, P0, PT, R12, 0x40, RZ ;  /* 0x000000400c0c7810 */ /* 0x000fe40007f1e0ff */
[----:B-1----:R-:W-:Y:S02]  /*0810*/  IADD3 R14, P1, PT, R14, 0x40, RZ ;  /* 0x000000400e0e7810 */ /* 0x002fe40007f3e0ff */
[----:B------:R-:W-:Y:S02]  /*0820*/  IADD3.X R13, PT, PT, RZ, R13, RZ, P0, !PT ;  /* 0x0000000dff0d7210 */ /* 0x000fe400007fe4ff */
[----:B------:R-:W-:Y:S01]  /*0830*/  IADD3.X R15, PT, PT, RZ, R15, RZ, P1, !PT ;  /* 0x0000000fff0f7210 */ /* 0x000fe20000ffe4ff */
[----:B--2---:R-:W-:-:S04]  /*0840*/  FMUL R17, R2, R17 ;  /* 0x0000001102117220 */ /* 0x004fc80000400000 */
[----:B------:R-:W0:Y:S01]  /*0850*/  F2F.F64.F32 R2, R17 ;  /* 0x0000001100027310 */ /* 0x000e220000201800 */
[----:B-----5:R-:W-:-:S07]  /*0860*/  FMUL R4, R19, R4 ;  /* 0x0000000413047220 */ /* 0x020fce0000400000 */
[----:B------:R-:W1:Y:S01]  /*0870*/  F2F.F64.F32 R20, R4 ;  /* 0x0000000400147310 */ /* 0x000e620000201800 */
[----:B----4-:R-:W-:-:S07]  /*0880*/  FMUL R29, R8, R29 ;  /* 0x0000001d081d7220 */ /* 0x010fce0000400000 */
[----:B------:R-:W2:Y:S01]  /*0890*/  F2F.F64.F32 R8, R29 ;  /* 0x0000001d00087310 */ /* 0x000ea20000201800 */
[----:B0-----:R-:W-:Y:S02]  /*08a0*/  DMUL R2, R2, UR4 ;  /* 0x0000000402027c28 */ /* 0x001fe40008000000 */
[----:B-1----:R-:W-:-:S08]  /*08b0*/  DMUL R20, R20, UR4 ;  /* 0x0000000414147c28 */ /* 0x002fd00008000000 */
[----:B------:R-:W0:Y:S01]  /*08c0*/  F2F.F32.F64 R2, R2 ;  /* 0x0000000200027310 */ /* 0x000e220000301000 */
[----:B--2---:R-:W-:-:S07]  /*08d0*/  DMUL R8, R8, UR4 ;  /* 0x0000000408087c28 */ /* 0x004fce0008000000 */
[----:B------:R-:W1:Y:S08]  /*08e0*/  F2F.F32.F64 R20, R20 ;  /* 0x0000001400147310 */ /* 0x000e700000301000 */
[----:B------:R-:W2:Y:S01]  /*08f0*/  F2F.F32.F64 R8, R8 ;  /* 0x0000000800087310 */ /* 0x000ea20000301000 */
[----:B0-----:R-:W-:-:S04]  /*0900*/  FADD R5, R5, R2 ;  /* 0x0000000205057221 */ /* 0x001fc80000000000 */
[----:B-1----:R-:W-:-:S04]  /*0910*/  FADD R5, R5, R20 ;  /* 0x0000001405057221 */ /* 0x002fc80000000000 */
[----:B--2---:R-:W-:Y:S01]  /*0920*/  FADD R20, R5, R8 ;  /* 0x0000000805147221 */ /* 0x004fe20000000000 */
[----:B------:R-:W-:Y:S06]  /*0930*/  BRA.U UP1, `(.L_x_2) ;  /* 0xfffffff9011c7547 */ /* 0x000fec000b83ffff */
.L_x_1:
[----:B------:R-:W-:Y:S05]  /*0940*/  BRA.U !UP0, `(.L_x_3) ;  /* 0x00000009080c7547 */ /* 0x000fea000b800000 */
[----:B------:R-:W-:Y:S02]  /*0950*/  UISETP.GE.U32.AND UP0, UPT, UR9, 0x8, UPT ;  /* 0x000000080900788c */ /* 0x000fe4000bf06070 */
[----:B------:R-:W-:-:S04]  /*0960*/  ULOP3.LUT UR5, UR8, 0x7, URZ, 0xc0, !UPT ;  /* 0x0000000708057892 */ /* 0x000fc8000f8ec0ff */
[----:B------:R-:W-:-:S03]  /*0970*/  UISETP.NE.AND UP1, UPT, UR5, URZ, UPT ;  /* 0x000000ff0500728c */ /* 0x000fc6000bf25270 */
[----:B------:R-:W-:Y:S08]  /*0980*/  BRA.U !UP0, `(.L_x_4) ;  /* 0x0000000108fc7547 */ /* 0x000ff0000b800000 */
[----:B------:R-:W1:Y:S08]  /*0990*/  LDC.64 R22, c[0x0][0x380] ;  /* 0x0000e000ff167b82 */ /* 0x000e700000000a00 */
[----:B------:R-:W2:Y:S01]  /*09a0*/  LDC.64 R4, c[0x0][0x388] ;  /* 0x0000e200ff047b82 */ /* 0x000ea20000000a00 */
[----:B-1----:R-:W-:-:S05]  /*09b0*/  IMAD.WIDE.U32 R22, R0, 0x4, R22 ;  /* 0x0000000400167825 */ /* 0x002fca00078e0016 */
[----:B0-----:R-:W3:Y:S01]  /*09c0*/  LDG.E R2, desc[UR16][R22.64] ;  /* 0x0000001016027981 */ /* 0x001ee2000c1e1900 */
[----:B--2---:R-:W-:-:S03]  /*09d0*/  IMAD.WIDE.U32 R4, R0, 0x4, R4 ;  /* 0x0000000400047825 */ /* 0x004fc600078e0004 */
[----:B------:R-:W2:Y:S04]  /*09e0*/  LDG.E R16, desc[UR16][R22.64+0x4] ;  /* 0x0000041016107981 */ /* 0x000ea8000c1e1900 */
[----:B------:R-:W3:Y:S04]  /*09f0*/  LDG.E R3, desc[UR16][R4.64] ;  /* 0x0000001004037981 */ /* 0x000ee8000c1e1900 */
[----:B------:R-:W2:Y:S04]  /*0a00*/  LDG.E R17, desc[UR16][R4.64+0x4] ;  /* 0x0000041004117981 */ /* 0x000ea8000c1e1900 */
        /* <DEDUP_REMOVED lines=11> */
[----:B------:R0:W5:Y:S01]  /*0ac0*/  LDG.E R21, desc[UR16][R4.64+0x1c] ;  /* 0x00001c1004157981 */ /* 0x000162000c1e1900 */
[----:B------:R-:W-:Y:S01]  /*0ad0*/  UMOV UR6, 0x2a16a1b1 ;  /* 0x2a16a1b100067882 */ /* 0x000fe20000000000 */
[----:B------:R-:W-:Y:S01]  /*0ae0*/  UMOV UR7, 0x47d2ced3 ;  /* 0x47d2ced300077882 */ /* 0x000fe20000000000 */
[----:B------:R-:W-:Y:S01]  /*0af0*/  IADD3 R0, PT, PT, R0, 0x8, RZ ;  /* 0x0000000800007810 */ /* 0x000fe20007ffe0ff */
[----:B---3--:R-:W-:Y:S01]  /*0b00*/  FMUL R27, R2, R3 ;  /* 0x00000003021b7220 */ /* 0x008fe20000400000 */
[----:B--2---:R-:W-:-:S03]  /*0b10*/  FMUL R28, R16, R17 ;  /* 0x00000011101c7220 */ /* 0x004fc60000400000 */
[----:B------:R-:W1:Y:S08]  /*0b20*/  F2F.F64.F32 R8, R27 ;  /* 0x0000001b00087310 */ /* 0x000e700000201800 */
[----:B------:R-:W2:Y:S01]  /*0b30*/  F2F.F64.F32 R2, R28 ;  /* 0x0000001c00027310 */ /* 0x000ea20000201800 */
[----:B----4-:R-:W-:Y:S01]  /*0b40*/  FMUL R25, R25, R26 ;  /* 0x0000001a19197220 */ /* 0x010fe20000400000 */
[----:B-1----:R-:W-:Y:S01]  /*0b50*/  DMUL R8, R8, UR6 ;  /* 0x0000000608087c28 */ /* 0x002fe20008000000 */
[----:B-----5:R-:W-:Y:S01]  /*0b60*/  FMUL R19, R19, R24 ;  /* 0x0000001813137220 */ /* 0x020fe20000400000 */
[----:B--2---:R-:W-:-:S04]  /*0b70*/  DMUL R16, R2, UR6 ;  /* 0x0000000602107c28 */ /* 0x004fc80008000000 */
[----:B------:R-:W1:Y:S01]  /*0b80*/  F2F.F64.F32 R2, R25 ;  /* 0x0000001900027310 */ /* 0x000e620000201800 */
[----:B------:R-:W-:-:S07]  /*0b90*/  FMUL R15, R15, R12 ;  /* 0x0000000c0f0f7220 */ /* 0x000fce0000400000 */
[----:B0-----:R-:W0:Y:S08]  /*0ba0*/  F2F.F64.F32 R4, R19 ;  /* 0x0000001300047310 */ /* 0x001e300000201800 */
[----:B------:R2:W-:Y:S01]  /*0bb0*/  F2F.F32.F64 R9, R8 ;  /* 0x0000000800097310 */ /* 0x0005e20000301000 */
[----:B-1----:R-:W-:-:S07]  /*0bc0*/  DMUL R2, R2, UR6 ;  /* 0x0000000602027c28 */ /* 0x002fce0008000000 */
[----:B------:R-:W1:Y:S01]  /*0bd0*/  F2F.F64.F32 R22, R15 ;  /* 0x0000000f00167310 */ /* 0x000e620000201800 */
[----:B--2---:R-:W-:Y:S01]  /*0be0*/  FMUL R8, R13, R10 ;  /* 0x0000000a0d087220 */ /* 0x004fe20000400000 */
[----:B------:R-:W-:-:S06]  /*0bf0*/  FMUL R18, R18, R21 ;  /* 0x0000001512127220 */ /* 0x000fcc0000400000 */
[----:B------:R2:W-:Y:S01]  /*0c00*/  F2F.F32.F64 R16, R16 ;  /* 0x0000001000107310 */ /* 0x0005e20000301000 */
[----:B0-----:R-:W-:-:S07]  /*0c10*/  DMUL R4, R4, UR6 ;  /* 0x0000000604047c28 */ /* 0x001fce0008000000 */
[----:B------:R-:W0:Y:S01]  /*0c20*/  F2F.F64.F32 R12, R8 ;  /* 0x00000008000c7310 */ /* 0x000e220000201800 */
[----:B--2---:R-:W-:-:S07]  /*0c30*/  FMUL R17, R14, R11 ;  /* 0x0000000b0e117220 */ /* 0x004fce0000400000 */
[----:B------:R-:W2:Y:S01]  /*0c40*/  F2F.F64.F32 R10, R17 ;  /* 0x00000011000a7310 */ /* 0x000ea20000201800 */
[----:B-1----:R-:W-:-:S07]  /*0c50*/  DMUL R22, R22, UR6 ;  /* 0x0000000616167c28 */ /* 0x002fce0008000000 */
[----:B------:R-:W1:Y:S01]  /*0c60*/  F2F.F64.F32 R14, R18 ;  /* 0x00000012000e7310 */ /* 0x000e620000201800 */
[----:B0-----:R-:W-:-:S07]  /*0c70*/  DMUL R12, R12, UR6 ;  /* 0x000000060c0c7c28 */ /* 0x001fce0008000000 */
[----:B------:R-:W0:Y:S01]  /*0c80*/  F2F.F32.F64 R2, R2 ;  /* 0x0000000200027310 */ /* 0x000e220000301000 */
[----:B--2---:R-:W-:Y:S01]  /*0c90*/  DMUL R10, R10, UR6 ;  /* 0x000000060a0a7c28 */ /* 0x004fe20008000000 */
[----:B------:R-:W-:-:S06]  /*0ca0*/  FADD R9, R20, R9 ;  /* 0x0000000914097221 */ /* 0x000fcc0000000000 */
[----:B------:R-:W2:Y:S01]  /*0cb0*/  F2F.F32.F64 R4, R4 ;  /* 0x0000000400047310 */ /* 0x000ea20000301000 */
[----:B-1----:R-:W-:Y:S01]  /*0cc0*/  DMUL R14, R14, UR6 ;  /* 0x000000060e0e7c28 */ /* 0x002fe20008000000 */
[----:B------:R-:W-:-:S06]  /*0cd0*/  FADD R9, R9, R16 ;  /* 0x0000001009097221 */ /* 0x000fcc0000000000 */
[----:B------:R-:W1:Y:S01]  /*0ce0*/  F2F.F32.F64 R22, R22 ;  /* 0x0000001600167310 */ /* 0x000e620000301000 */
[----:B0-----:R-:W-:-:S07]  /*0cf0*/  FADD R9, R9, R2 ;  /* 0x0000000209097221 */ /* 0x001fce0000000000 */
[----:B------:R-:W0:Y:S01]  /*0d00*/  F2F.F32.F64 R12, R12 ;  /* 0x0000000c000c7310 */ /* 0x000e220000301000 */
[----:B--2---:R-:W-:-:S07]  /*0d10*/  FADD R9, R9, R4 ;  /* 0x0000000409097221 */ /* 0x004fce0000000000 */
[----:B------:R-:W2:Y:S01]  /*0d20*/  F2F.F32.F64 R10, R10 ;  /* 0x0000000a000a7310 */ /* 0x000ea20000301000 */
[----:B-1----:R-:W-:-:S07]  /*0d30*/  FADD R9, R9, R22 ;  /* 0x0000001609097221 */ /* 0x002fce0000000000 */
[----:B------:R-:W1:Y:S01]  /*0d40*/  F2F.F32.F64 R14, R14 ;  /* 0x0000000e000e7310 */ /* 0x000e620000301000 */
[----:B0-----:R-:W-:-:S04]  /*0d50*/  FADD R9, R9, R12 ;  /* 0x0000000c09097221 */ /* 0x001fc80000000000 */
[----:B--2---:R-:W-:-:S04]  /*0d60*/  FADD R9, R9, R10 ;  /* 0x0000000a09097221 */ /* 0x004fc80000000000 */
[----:B-1----:R-:W-:-:S07]  /*0d70*/  FADD R20, R9, R14 ;  /* 0x0000000e09147221 */ /* 0x002fce0000000000 */
.L_x_4:
        /* <DEDUP_REMOVED lines=16> */
[----:B------:R-:W5:Y:S01]  /*0e80*/  LDG.E R18, desc[UR16][R4.64+0xc] ;  /* 0x00000c1004127981 */ /* 0x000f62000c1e1900 */
[----:B------:R-:W-:Y:S01]  /*0e90*/  UMOV UR6, 0x2a16a1b1 ;  /* 0x2a16a1b100067882 */ /* 0x000fe20000000000 */
[----:B------:R-:W-:Y:S01]  /*0ea0*/  UMOV UR7, 0x47d2ced3 ;  /* 0x47d2ced300077882 */ /* 0x000fe20000000000 */
[----:B------:R-:W-:Y:S01]  /*0eb0*/  IADD3 R0, PT, PT, R0, 0x4, RZ ;  /* 0x0000000400007810 */ /* 0x000fe20007ffe0ff */
[----:B---3--:R-:W-:-:S04]  /*0ec0*/  FMUL R14, R8, R9 ;  /* 0x00000009080e7220 */ /* 0x008fc80000400000 */
[----:B------:R-:W0:Y:S01]  /*0ed0*/  F2F.F64.F32 R8, R14 ;  /* 0x0000000e00087310 */ /* 0x000e220000201800 */
[----:B--2---:R-:W-:-:S07]  /*0ee0*/  FMUL R15, R10, R11 ;  /* 0x0000000b0a0f7220 */ /* 0x004fce0000400000 */
[----:B------:R-:W1:Y:S01]  /*0ef0*/  F2F.F64.F32 R10, R15 ;  /* 0x0000000f000a7310 */ /* 0x000e620000201800 */
[----:B----4-:R-:W-:-:S07]  /*0f00*/  FMUL R16, R12, R13 ;  /* 0x0000000d0c107220 */ /* 0x010fce0000400000 */
[----:B------:R-:W2:Y:S01]  /*0f10*/  F2F.F64.F32 R12, R16 ;  /* 0x00000010000c7310 */ /* 0x000ea20000201800 */
[----:B-----5:R-:W-:Y:S01]  /*0f20*/  FMUL R17, R17, R18 ;  /* 0x0000001211117220 */ /* 0x020fe20000400000 */
[----:B0-----:R-:W-:-:S06]  /*0f30*/  DMUL R8, R8, UR6 ;  /* 0x0000000608087c28 */ /* 0x001fcc0008000000 */
[----:B------:R-:W0:Y:S01]  /*0f40*/  F2F.F64.F32 R2, R17 ;  /* 0x0000001100027310 */ /* 0x000e220000201800 */
[----:B-1----:R-:W-:Y:S02]  /*0f50*/  DMUL R10, R10, UR6 ;  /* 0x000000060a0a7c28 */ /* 0x002fe40008000000 */
[----:B--2---:R-:W-:-:S05]  /*0f60*/  DMUL R12, R12, UR6 ;  /* 0x000000060c0c7c28 */ /* 0x004fca0008000000 */
[----:B------:R-:W1:Y:S01]  /*0f70*/  F2F.F32.F64 R9, R8 ;  /* 0x0000000800097310 */ /* 0x000e620000301000 */
[----:B0-----:R-:W-:-:S07]  /*0f80*/  DMUL R2, R2, UR6 ;  /* 0x0000000602027c28 */ /* 0x001fce0008000000 */
[----:B------:R-:W0:Y:S08]  /*0f90*/  F2F.F32.F64 R10, R10 ;  /* 0x0000000a000a7310 */ /* 0x000e300000301000 */
[----:B------:R-:W2:Y:S01]  /*0fa0*/  F2F.F32.F64 R12, R12 ;  /* 0x0000000c000c7310 */ /* 0x000ea20000301000 */
[----:B-1----:R-:W-:-:S07]  /*0fb0*/  FADD R9, R20, R9 ;  /* 0x0000000914097221 */ /* 0x002fce0000000000 */
[----:B------:R-:W1:Y:S01]  /*0fc0*/  F2F.F32.F64 R2, R2 ;  /* 0x0000000200027310 */ /* 0x000e620000301000 */
[----:B0-----:R-:W-:-:S04]  /*0fd0*/  FADD R9, R9, R10 ;  /* 0x0000000a09097221 */ /* 0x001fc80000000000 */
[----:B--2---:R-:W-:-:S04]  /*0fe0*/  FADD R9, R9, R12 ;  /* 0x0000000c09097221 */ /* 0x004fc80000000000 */
[----:B-1----:R-:W-:-:S07]  /*0ff0*/  FADD R20, R9, R2 ;  /* 0x0000000209147221 */ /* 0x002fce0000000000 */
.L_x_5:
[----:B------:R-:W-:Y:S05]  /*1000*/  BRA.U !UP1, `(.L_x_3) ;  /* 0x00000001095c7547 */ /* 0x000fea000b800000 */
[----:B------:R-:W1:Y:S01]  /*1010*/  LDC.64 R2, c[0x0][0x388] ;  /* 0x0000e200ff027b82 */ /* 0x000e620000000a00 */
[----:B------:R-:W-:-:S07]  /*1020*/  UIADD3 UR4, UPT, UPT, -UR4, URZ, URZ ;  /* 0x000000ff04047290 */ /* 0x000fce000fffe1ff */
[----:B------:R-:W2:Y:S01]  /*1030*/  LDC.64 R4, c[0x0][0x380] ;  /* 0x0000e000ff047b82 */ /* 0x000ea20000000a00 */
[----:B-1----:R-:W-:-:S03]  /*1040*/  IMAD.WIDE.U32 R2, R0, 0x4, R2 ;  /* 0x0000000400027825 */ /* 0x002fc600078e0002 */
[----:B------:R-:W-:Y:S02]  /*1050*/  MOV R8, R2 ;  /* 0x0000000200087202 */ /* 0x000fe40000000f00 */
[----:B------:R-:W-:Y:S01]  /*1060*/  MOV R9, R3 ;  /* 0x0000000300097202 */ /* 0x000fe20000000f00 */
[----:B--2---:R-:W-:-:S07]  /*1070*/  IMAD.WIDE.U32 R4, R0, 0x4, R4 ;  /* 0x0000000400047825 */ /* 0x004fce00078e0004 */
.L_x_6:
[----:B0-----:R0:W2:Y:S04]  /*1080*/  LDG.E R0, desc[UR16][R4.64] ;  /* 0x0000001004007981 */ /* 0x0010a8000c1e1900 */
[----:B------:R1:W2:Y:S01]  /*1090*/  LDG.E R3, desc[UR16][R8.64] ;  /* 0x0000001008037981 */ /* 0x0002a2000c1e1900 */
[----:B------:R-:W-:Y:S01]  /*10a0*/  UMOV UR6, 0x2a16a1b1 ;  /* 0x2a16a1b100067882 */ /* 0x000fe20000000000 */
[----:B------:R-:W-:Y:S01]  /*10b0*/  UMOV UR7, 0x47d2ced3 ;  /* 0x47d2ced300077882 */ /* 0x000fe20000000000 */
[----:B------:R-:W-:Y:S01]  /*10c0*/  UIADD3 UR4, UPT, UPT, UR4, 0x1, URZ ;  /* 0x0000000104047890 */ /* 0x000fe2000fffe0ff */
[----:B0-----:R-:W-:-:S03]  /*10d0*/  IADD3 R4, P1, PT, R4, 0x4, RZ ;  /* 0x0000000404047810 */ /* 0x001fc60007f3e0ff */
[----:B------:R-:W-:Y:S01]  /*10e0*/  UISETP.NE.AND UP0, UPT, UR4, URZ, UPT ;  /* 0x000000ff0400728c */ /* 0x000fe2000bf05270 */
[----:B-1----:R-:W-:Y:S02]  /*10f0*/  IADD3 R8, P0, PT, R8, 0x4, RZ ;  /* 0x0000000408087810 */ /* 0x002fe40007f1e0ff */
[----:B------:R-:W-:Y:S02]  /*1100*/  IADD3.X R5, PT, PT, RZ, R5, RZ, P1, !PT ;  /* 0x00000005ff057210 */ /* 0x000fe40000ffe4ff */
[----:B------:R-:W-:Y:S01]  /*1110*/  IADD3.X R9, PT, PT, RZ, R9, RZ, P0, !PT ;  /* 0x00000009ff097210 */ /* 0x000fe200007fe4ff */
[----:B--2---:R-:W-:-:S04]  /*1120*/  FMUL R0, R0, R3 ;  /* 0x0000000300007220 */ /* 0x004fc80000400000 */
[----:B------:R-:W0:Y:S02]  /*1130*/  F2F.F64.F32 R2, R0 ;  /* 0x0000000000027310 */ /* 0x000e240000201800 */
[----:B0-----:R-:W-:-:S10]  /*1140*/  DMUL R2, R2, UR6 ;  /* 0x0000000602027c28 */ /* 0x001fd40008000000 */
[----:B------:R-:W0:Y:S02]  /*1150*/  F2F.F32.F64 R3, R2 ;  /* 0x0000000200037310 */ /* 0x000e240000301000 */
[----:B0-----:R-:W-:Y:S01]  /*1160*/  FADD R20, R3, R20 ;  /* 0x0000001403147221 */ /* 0x001fe20000000000 */
[----:B------:R-:W-:Y:S06]  /*1170*/  BRA.U UP0, `(.L_x_6) ;  /* 0xfffffffd00c07547 */ /* 0x000fec000b83ffff */
.L_x_3:
[----:B------:R-:W1:Y:S02]  /*1180*/  F2F.F64.F32 R20, R20 ;  /* 0x0000001400147310 */ /* 0x000e640000201800 */
.L_x_0:
[----:B------:R-:W2:Y:S01]  /*1190*/  S2R R0, SR_TID.X ;  /* 0x0000000000007919 */ /* 0x000ea20000002100 */
[----:B------:R-:W3:Y:S01]  /*11a0*/  S2UR UR4, SR_CTAID.X ;  /* 0x00000000000479c3 */ /* 0x000ee20000002500 */
[----:B------:R-:W3:Y:S02]  /*11b0*/  LDCU UR5, c[0x0][0x360] ;  /* 0x00006c00ff0577ac */ /* 0x000ee40008000800 */
[----:B---3--:R-:W-:Y:S01]  /*11c0*/  UIMAD UR4, UR4, UR5, URZ ;  /* 0x00000005040472a4 */ /* 0x008fe2000f8e02ff */
[----:B--2---:R-:W-:-:S05]  /*11d0*/  IADD3 R0, PT, PT, -R0, RZ, RZ ;  /* 0x000000ff00007210 */ /* 0x004fca0007ffe1ff */
[----:B------:R-:W-:-:S13]  /*11e0*/  ISETP.NE.AND P0, PT, R0, UR4, PT ;  /* 0x0000000400007c0c */ /* 0x000fda000bf05270 */
[----:B0-----:R-:W-:Y:S05]  /*11f0*/  @P0 EXIT ;  /* 0x000000000000094d */ /* 0x001fea0003800000 */
[----:B------:R-:W-:Y:S01]  /*1200*/  MOV R0, 0x0 ;  /* 0x0000000000007802 */ /* 0x000fe20000000f00 */
[----:B-1----:R0:W-:Y:S01]  /*1210*/  STL.64 [R1], R20 ;  /* 0x0000001401007387 */ /* 0x0021e20000100a00 */
[----:B------:R-:W1:Y:S02]  /*1220*/  LDCU.64 UR4, c[0x4][0x8] ;  /* 0x01000100ff0477ac */ /* 0x000e640008000a00 */
[----:B------:R0:W2:Y:S01]  /*1230*/  LDC.64 R2, c[0x4][R0] ;  /* 0x0100000000027b82 */ /* 0x0000a20000000a00 */
[----:B-1----:R-:W-:Y:S02]  /*1240*/  MOV R4, UR4 ;  /* 0x0000000400047c02 */ /* 0x002fe40008000f00 */
[----:B0-----:R-:W-:-:S07]  /*1250*/  MOV R5, UR5 ;  /* 0x0000000500057c02 */ /* 0x001fce0008000f00 */
[----:B------:R-:W-:-:S07]  /*1260*/  LEPC R20, `(.L_x_7) ;  /* 0x000000001014794e */ /* 0x000fce0000000000 */
[----:B--2---:R-:W-:Y:S05]  /*1270*/  CALL.ABS.NOINC R2 ;  /* 0x0000000002007343 */ /* 0x004fea0003c00000 */
.L_x_7:
[----:B------:R-:W-:Y:S05]  /*1280*/  EXIT ;  /* 0x000000000000794d */ /* 0x000fea0003800000 */
.L_x_8:
[----:B------:R-:W-:-:S00]  /*1290*/  BRA `(.L_x_8) ;  /* 0xfffffffc00fc7947 */ /* 0x000fc0000383ffff */
[----:B------:R-:W-:-:S00]  /*12a0*/  NOP ;  /* 0x0000000000007918 */ /* 0x000fc00000000000 */
        /* <DEDUP_REMOVED lines=13> */
.L_x_9:


//--------------------- .nv.global.init           --------------------------
	.section	.nv.global.init,"aw",@progbits
.nv.global.init:
	.type		$str,@object
	.size		$str,(.L_0 - $str)
$str:
        /*0000*/ 	.byte	0x64, 0x6f, 0x74, 0x3a, 0x20, 0x25, 0x66, 0x0a, 0x00
.L_0:


//--------------------- .nv.shared.reserved.0     --------------------------
	.section	.nv.shared.reserved.0,"aw",@nobits
	.weak		__nv_reservedSMEM_offset_0_alias
	.size		__nv_reservedSMEM_offset_0_alias, 0, 64
	.other		__nv_reservedSMEM_offset_0_alias,@"STO_CUDA_RESERVED_SHARED STV_DEFAULT"
__nv_reservedSMEM_offset_0_alias:
	.zero		0
	.zero		64


//--------------------- .nv.constant0._Z8dot_prodPfS_i --------------------------
	.section	.nv.constant0._Z8dot_prodPfS_i,"a",@progbits
	.sectionflags	@""
	.align	4
.nv.constant0._Z8dot_prodPfS_i:
	.zero		916


//--------------------- SYMBOLS --------------------------

	.type		.nv.reservedSmem.offset0,@object
	.size		.nv.reservedSmem.offset0,0x4
	.type		vprintf,@function
